//
// Generated by NVIDIA NVVM Compiler
//
// Compiler Build ID: CL-36424714
// Cuda compilation tools, release 13.0, V13.0.88
// Based on NVVM 20.0.0
//

.version 9.0
.target sm_100
.address_size 64

	// .globl	_Z17rgb_to_gry_img_2DPhiiS_
.const .align 4 .b8 factors[16384];

.visible .entry _Z17rgb_to_gry_img_2DPhiiS_(
	.param .u64 .ptr .align 1 _Z17rgb_to_gry_img_2DPhiiS__param_0,
	.param .u32 _Z17rgb_to_gry_img_2DPhiiS__param_1,
	.param .u32 _Z17rgb_to_gry_img_2DPhiiS__param_2,
	.param .u64 .ptr .align 1 _Z17rgb_to_gry_img_2DPhiiS__param_3
)
{
	.reg .pred 	%p<4>;
	.reg .b16 	%rs<4>;
	.reg .b32 	%r<16>;
	.reg .b64 	%rd<9>;
	.reg .b64 	%fd<7>;

	ld.param.u64 	%rd1, [_Z17rgb_to_gry_img_2DPhiiS__param_0];
	ld.param.u32 	%r3, [_Z17rgb_to_gry_img_2DPhiiS__param_1];
	ld.param.u32 	%r4, [_Z17rgb_to_gry_img_2DPhiiS__param_2];
	ld.param.u64 	%rd2, [_Z17rgb_to_gry_img_2DPhiiS__param_3];
	mov.u32 	%r6, %ctaid.x;
	mov.u32 	%r7, %ntid.x;
	mov.u32 	%r8, %tid.x;
	mad.lo.s32 	%r1, %r6, %r7, %r8;
	mov.u32 	%r9, %ctaid.y;
	mov.u32 	%r10, %ntid.y;
	mov.u32 	%r11, %tid.y;
	mad.lo.s32 	%r12, %r9, %r10, %r11;
	setp.ge.s32 	%p1, %r1, %r3;
	setp.ge.s32 	%p2, %r12, %r4;
	or.pred  	%p3, %p1, %p2;
	@%p3 bra 	$L__BB0_2;
	cvta.to.global.u64 	%rd3, %rd1;
	cvta.to.global.u64 	%rd4, %rd2;
	mad.lo.s32 	%r13, %r3, %r12, %r1;
	mul.lo.s32 	%r14, %r13, 3;
	cvt.s64.s32 	%rd5, %r14;
	add.s64 	%rd6, %rd3, %rd5;
	ld.global.u8 	%rs1, [%rd6];
	ld.global.u8 	%rs2, [%rd6+1];
	ld.global.u8 	%rs3, [%rd6+2];
	cvt.rn.f64.u16 	%fd1, %rs1;
	cvt.rn.f64.u16 	%fd2, %rs2;
	mul.f64 	%fd3, %fd2, 0d3FE6B851EB851EB8;
	fma.rn.f64 	%fd4, %fd1, 0d3FCAE147AE147AE1, %fd3;
	cvt.rn.f64.u16 	%fd5, %rs3;
	fma.rn.f64 	%fd6, %fd5, 0d3FB1EB851EB851EC, %fd4;
	cvt.rzi.u32.f64 	%r15, %fd6;
	cvt.s64.s32 	%rd7, %r13;
	add.s64 	%rd8, %rd4, %rd7;
	st.global.u8 	[%rd8], %r15;
$L__BB0_2:
	ret;

}
	// .globl	_Z21rgb_to_gry_img_2D_lutPhiiiS_
.visible .entry _Z21rgb_to_gry_img_2D_lutPhiiiS_(
	.param .u64 .ptr .align 1 _Z21rgb_to_gry_img_2D_lutPhiiiS__param_0,
	.param .u32 _Z21rgb_to_gry_img_2D_lutPhiiiS__param_1,
	.param .u32 _Z21rgb_to_gry_img_2D_lutPhiiiS__param_2,
	.param .u32 _Z21rgb_to_gry_img_2D_lutPhiiiS__param_3,
	.param .u64 .ptr .align 1 _Z21rgb_to_gry_img_2D_lutPhiiiS__param_4
)
{
	.reg .pred 	%p<4>;
	.reg .b32 	%r<22>;
	.reg .b32 	%f<2>;
	.reg .b64 	%rd<12>;

	ld.param.u64 	%rd1, [_Z21rgb_to_gry_img_2D_lutPhiiiS__param_0];
	ld.param.u32 	%r3, [_Z21rgb_to_gry_img_2D_lutPhiiiS__param_1];
	ld.param.u32 	%r5, [_Z21rgb_to_gry_img_2D_lutPhiiiS__param_2];
	ld.param.u32 	%r4, [_Z21rgb_to_gry_img_2D_lutPhiiiS__param_3];
	ld.param.u64 	%rd2, [_Z21rgb_to_gry_img_2D_lutPhiiiS__param_4];
	mov.u32 	%r7, %ctaid.x;
	mov.u32 	%r8, %ntid.x;
	mov.u32 	%r9, %tid.x;
	mad.lo.s32 	%r1, %r7, %r8, %r9;
	mov.u32 	%r10, %ctaid.y;
	mov.u32 	%r11, %ntid.y;
	mov.u32 	%r12, %tid.y;
	mad.lo.s32 	%r13, %r10, %r11, %r12;
	setp.ge.s32 	%p1, %r1, %r3;
	setp.ge.s32 	%p2, %r13, %r5;
	or.pred  	%p3, %p1, %p2;
	@%p3 bra 	$L__BB1_2;
	cvta.to.global.u64 	%rd3, %rd1;
	cvta.to.global.u64 	%rd4, %rd2;
	mad.lo.s32 	%r14, %r3, %r13, %r1;
	mul.lo.s32 	%r15, %r14, 3;
	cvt.s64.s32 	%rd5, %r15;
	add.s64 	%rd6, %rd3, %rd5;
	ld.global.u8 	%r16, [%rd6];
	ld.global.u8 	%r17, [%rd6+1];
	ld.global.u8 	%r18, [%rd6+2];
	mad.lo.s32 	%r19, %r4, %r16, %r18;
	mad.lo.s32 	%r20, %r19, %r4, %r17;
	mul.wide.s32 	%rd7, %r20, 4;
	mov.u64 	%rd8, factors;
	add.s64 	%rd9, %rd8, %rd7;
	ld.const.f32 	%f1, [%rd9];
	cvt.rzi.u32.f32 	%r21, %f1;
	cvt.s64.s32 	%rd10, %r14;
	add.s64 	%rd11, %rd4, %rd10;
	st.global.u8 	[%rd11], %r21;
$L__BB1_2:
	ret;

}
	// .globl	_Z17rgb_to_gry_img_3DPhS_S_iiiS_
.visible .entry _Z17rgb_to_gry_img_3DPhS_S_iiiS_(
	.param .u64 .ptr .align 1 _Z17rgb_to_gry_img_3DPhS_S_iiiS__param_0,
	.param .u64 .ptr .align 1 _Z17rgb_to_gry_img_3DPhS_S_iiiS__param_1,
	.param .u64 .ptr .align 1 _Z17rgb_to_gry_img_3DPhS_S_iiiS__param_2,
	.param .u32 _Z17rgb_to_gry_img_3DPhS_S_iiiS__param_3,
	.param .u32 _Z17rgb_to_gry_img_3DPhS_S_iiiS__param_4,
	.param .u32 _Z17rgb_to_gry_img_3DPhS_S_iiiS__param_5,
	.param .u64 .ptr .align 1 _Z17rgb_to_gry_img_3DPhS_S_iiiS__param_6
)
{
	.reg .pred 	%p<6>;
	.reg .b16 	%rs<4>;
	.reg .b32 	%r<21>;
	.reg .b64 	%rd<14>;
	.reg .b64 	%fd<7>;

	ld.param.u64 	%rd1, [_Z17rgb_to_gry_img_3DPhS_S_iiiS__param_0];
	ld.param.u64 	%rd2, [_Z17rgb_to_gry_img_3DPhS_S_iiiS__param_1];
	ld.param.u64 	%rd3, [_Z17rgb_to_gry_img_3DPhS_S_iiiS__param_2];
	ld.param.u32 	%r4, [_Z17rgb_to_gry_img_3DPhS_S_iiiS__param_3];
	ld.param.u32 	%r6, [_Z17rgb_to_gry_img_3DPhS_S_iiiS__param_4];
	ld.param.u32 	%r7, [_Z17rgb_to_gry_img_3DPhS_S_iiiS__param_5];
	ld.param.u64 	%rd4, [_Z17rgb_to_gry_img_3DPhS_S_iiiS__param_6];
	mov.u32 	%r8, %ctaid.x;
	mov.u32 	%r9, %ntid.x;
	mov.u32 	%r10, %tid.x;
	mad.lo.s32 	%r1, %r8, %r9, %r10;
	mov.u32 	%r11, %ctaid.y;
	mov.u32 	%r12, %ntid.y;
	mov.u32 	%r13, %tid.y;
	mad.lo.s32 	%r2, %r11, %r12, %r13;
	mov.u32 	%r14, %ctaid.z;
	mov.u32 	%r15, %ntid.z;
	mov.u32 	%r16, %tid.z;
	mad.lo.s32 	%r17, %r14, %r15, %r16;
	setp.ge.s32 	%p1, %r2, %r4;
	setp.ge.s32 	%p2, %r17, %r6;
	or.pred  	%p3, %p1, %p2;
	setp.ge.s32 	%p4, %r1, %r7;
	or.pred  	%p5, %p3, %p4;
	@%p5 bra 	$L__BB2_2;
	cvta.to.global.u64 	%rd5, %rd1;
	cvta.to.global.u64 	%rd6, %rd2;
	cvta.to.global.u64 	%rd7, %rd3;
	cvta.to.global.u64 	%rd8, %rd4;
	mad.lo.s32 	%r18, %r6, %r1, %r17;
	mad.lo.s32 	%r19, %r18, %r4, %r2;
	cvt.s64.s32 	%rd9, %r19;
	add.s64 	%rd10, %rd5, %rd9;
	ld.global.u8 	%rs1, [%rd10];
	add.s64 	%rd11, %rd6, %rd9;
	ld.global.u8 	%rs2, [%rd11];
	add.s64 	%rd12, %rd7, %rd9;
	ld.global.u8 	%rs3, [%rd12];
	cvt.rn.f64.u16 	%fd1, %rs1;
	cvt.rn.f64.u16 	%fd2, %rs2;
	mul.f64 	%fd3, %fd2, 0d3FE6B851EB851EB8;
	fma.rn.f64 	%fd4, %fd1, 0d3FCAE147AE147AE1, %fd3;
	cvt.rn.f64.u16 	%fd5, %rs3;
	fma.rn.f64 	%fd6, %fd5, 0d3FB1EB851EB851EC, %fd4;
	cvt.rzi.u32.f64 	%r20, %fd6;
	add.s64 	%rd13, %rd8, %rd9;
	st.global.u8 	[%rd13], %r20;
$L__BB2_2:
	ret;

}
	// .globl	_Z21rgb_to_gry_img_3D_lutPhS_S_iiiiS_
.visible .entry _Z21rgb_to_gry_img_3D_lutPhS_S_iiiiS_(
	.param .u64 .ptr .align 1 _Z21rgb_to_gry_img_3D_lutPhS_S_iiiiS__param_0,
	.param .u64 .ptr .align 1 _Z21rgb_to_gry_img_3D_lutPhS_S_iiiiS__param_1,
	.param .u64 .ptr .align 1 _Z21rgb_to_gry_img_3D_lutPhS_S_iiiiS__param_2,
	.param .u32 _Z21rgb_to_gry_img_3D_lutPhS_S_iiiiS__param_3,
	.param .u32 _Z21rgb_to_gry_img_3D_lutPhS_S_iiiiS__param_4,
	.param .u32 _Z21rgb_to_gry_img_3D_lutPhS_S_iiiiS__param_5,
	.param .u32 _Z21rgb_to_gry_img_3D_lutPhS_S_iiiiS__param_6,
	.param .u64 .ptr .align 1 _Z21rgb_to_gry_img_3D_lutPhS_S_iiiiS__param_7
)
{
	.reg .pred 	%p<6>;
	.reg .b32 	%r<27>;
	.reg .b32 	%f<2>;
	.reg .b64 	%rd<17>;

	ld.param.u64 	%rd1, [_Z21rgb_to_gry_img_3D_lutPhS_S_iiiiS__param_0];
	ld.param.u64 	%rd2, [_Z21rgb_to_gry_img_3D_lutPhS_S_iiiiS__param_1];
	ld.param.u64 	%rd3, [_Z21rgb_to_gry_img_3D_lutPhS_S_iiiiS__param_2];
	ld.param.u32 	%r4, [_Z21rgb_to_gry_img_3D_lutPhS_S_iiiiS__param_3];
	ld.param.u32 	%r7, [_Z21rgb_to_gry_img_3D_lutPhS_S_iiiiS__param_4];
	ld.param.u32 	%r8, [_Z21rgb_to_gry_img_3D_lutPhS_S_iiiiS__param_5];
	ld.param.u32 	%r6, [_Z21rgb_to_gry_img_3D_lutPhS_S_iiiiS__param_6];
	ld.param.u64 	%rd4, [_Z21rgb_to_gry_img_3D_lutPhS_S_iiiiS__param_7];
	mov.u32 	%r9, %ctaid.x;
	mov.u32 	%r10, %ntid.x;
	mov.u32 	%r11, %tid.x;
	mad.lo.s32 	%r1, %r9, %r10, %r11;
	mov.u32 	%r12, %ctaid.y;
	mov.u32 	%r13, %ntid.y;
	mov.u32 	%r14, %tid.y;
	mad.lo.s32 	%r2, %r12, %r13, %r14;
	mov.u32 	%r15, %ctaid.z;
	mov.u32 	%r16, %ntid.z;
	mov.u32 	%r17, %tid.z;
	mad.lo.s32 	%r18, %r15, %r16, %r17;
	setp.ge.s32 	%p1, %r2, %r4;
	setp.ge.s32 	%p2, %r18, %r7;
	or.pred  	%p3, %p1, %p2;
	setp.ge.s32 	%p4, %r1, %r8;
	or.pred  	%p5, %p3, %p4;
	@%p5 bra 	$L__BB3_2;
	cvta.to.global.u64 	%rd5, %rd1;
	cvta.to.global.u64 	%rd6, %rd2;
	cvta.to.global.u64 	%rd7, %rd3;
	cvta.to.global.u64 	%rd8, %rd4;
	mad.lo.s32 	%r19, %r7, %r1, %r18;
	mad.lo.s32 	%r20, %r19, %r4, %r2;
	cvt.s64.s32 	%rd9, %r20;
	add.s64 	%rd10, %rd5, %rd9;
	ld.global.u8 	%r21, [%rd10];
	add.s64 	%rd11, %rd6, %rd9;
	ld.global.u8 	%r22, [%rd11];
	add.s64 	%rd12, %rd7, %rd9;
	ld.global.u8 	%r23, [%rd12];
	mad.lo.s32 	%r24, %r6, %r21, %r23;
	mad.lo.s32 	%r25, %r24, %r6, %r22;
	mul.wide.s32 	%rd13, %r25, 4;
	mov.u64 	%rd14, factors;
	add.s64 	%rd15, %rd14, %rd13;
	ld.const.f32 	%f1, [%rd15];
	cvt.rzi.u32.f32 	%r26, %f1;
	add.s64 	%rd16, %rd8, %rd9;
	st.global.u8 	[%rd16], %r26;
$L__BB3_2:
	ret;

}


// ===== COMPILED SASS (sm_100) =====

	.target	sm_100

	.elftype	@"ET_EXEC"


//--------------------- .note.nv.tkinfo           --------------------------
	.section	.note.nv.tkinfo,"",@"SHT_NOTE"
	.sectionflags	@"SHF_NOTE_NV_TKINFO"
	.tkinfo
        /*0018*/ 	.word	0x00000002
        /*0030*/ 	.string	""
        /*0030*/ 	.string	"ptxas"
        /*0030*/ 	.string	"Cuda compilation tools, release 13.0, V13.0.88"
        /*0030*/ 	.string	"Build cuda_13.0.r13.0/compiler.36424714_0"
        /*0030*/ 	.string	"-arch sm_100 -m 64 "



//--------------------- .note.nv.cuinfo           --------------------------
	.section	.note.nv.cuinfo,"",@"SHT_NOTE"
	.sectionflags	@"SHF_NOTE_NV_CUINFO"
        /*0018*/ 	.short	0x0002
        /*001a*/ 	.short	0x0064
        /*001c*/ 	.short	0x0082
	.zero		2


//--------------------- .nv.info                  --------------------------
	.section	.nv.info,"",@"SHT_CUDA_INFO"
	.align	4


	//----- nvinfo : EIATTR_REGCOUNT
	.align		4
        /*0000*/ 	.byte	0x04, 0x2f
        /*0002*/ 	.short	(.L_2 - .L_1)
	.align		4
.L_1:
        /*0004*/ 	.word	index@(_Z17rgb_to_gry_img_2DPhiiS_)
        /*0008*/ 	.word	0x0000000e


	//----- nvinfo : EIATTR_FRAME_SIZE
	.align		4
.L_2:
        /*000c*/ 	.byte	0x04, 0x11
        /*000e*/ 	.short	(.L_4 - .L_3)
	.align		4
.L_3:
        /*0010*/ 	.word	index@(_Z17rgb_to_gry_img_2DPhiiS_)
        /*0014*/ 	.word	0x00000000


	//----- nvinfo : EIATTR_REGCOUNT
	.align		4
.L_4:
        /*0018*/ 	.byte	0x04, 0x2f
        /*001a*/ 	.short	(.L_6 - .L_5)
	.align		4
.L_5:
        /*001c*/ 	.word	index@(_Z21rgb_to_gry_img_2D_lutPhiiiS_)
        /*0020*/ 	.word	0x0000000a


	//----- nvinfo : EIATTR_FRAME_SIZE
	.align		4
.L_6:
        /*0024*/ 	.byte	0x04, 0x11
        /*0026*/ 	.short	(.L_8 - .L_7)
	.align		4
.L_7:
        /*0028*/ 	.word	index@(_Z21rgb_to_gry_img_2D_lutPhiiiS_)
        /*002c*/ 	.word	0x00000000


	//----- nvinfo : EIATTR_REGCOUNT
	.align		4
.L_8:
        /*0030*/ 	.byte	0x04, 0x2f
        /*0032*/ 	.short	(.L_10 - .L_9)
	.align		4
.L_9:
        /*0034*/ 	.word	index@(_Z17rgb_to_gry_img_3DPhS_S_iiiS_)
        /*0038*/ 	.word	0x00000011


	//----- nvinfo : EIATTR_FRAME_SIZE
	.align		4
.L_10:
        /*003c*/ 	.byte	0x04, 0x11
        /*003e*/ 	.short	(.L_12 - .L_11)
	.align		4
.L_11:
        /*0040*/ 	.word	index@(_Z17rgb_to_gry_img_3DPhS_S_iiiS_)
        /*0044*/ 	.word	0x00000000


	//----- nvinfo : EIATTR_REGCOUNT
	.align		4
.L_12:
        /*0048*/ 	.byte	0x04, 0x2f
        /*004a*/ 	.short	(.L_14 - .L_13)
	.align		4
.L_13:
        /*004c*/ 	.word	index@(_Z21rgb_to_gry_img_3D_lutPhS_S_iiiiS_)
        /*0050*/ 	.word	0x0000000e


	//----- nvinfo : EIATTR_FRAME_SIZE
	.align		4
.L_14:
        /*0054*/ 	.byte	0x04, 0x11
        /*0056*/ 	.short	(.L_16 - .L_15)
	.align		4
.L_15:
        /*0058*/ 	.word	index@(_Z21rgb_to_gry_img_3D_lutPhS_S_iiiiS_)
        /*005c*/ 	.word	0x00000000


	//----- nvinfo : EIATTR_MIN_STACK_SIZE
	.align		4
.L_16:
        /*0060*/ 	.byte	0x04, 0x12
        /*0062*/ 	.short	(.L_18 - .L_17)
	.align		4
.L_17:
        /*0064*/ 	.word	index@(_Z21rgb_to_gry_img_3D_lutPhS_S_iiiiS_)
        /*0068*/ 	.word	0x00000000


	//----- nvinfo : EIATTR_MIN_STACK_SIZE
	.align		4
.L_18:
        /*006c*/ 	.byte	0x04, 0x12
        /*006e*/ 	.short	(.L_20 - .L_19)
	.align		4
.L_19:
        /*0070*/ 	.word	index@(_Z17rgb_to_gry_img_3DPhS_S_iiiS_)
        /*0074*/ 	.word	0x00000000


	//----- nvinfo : EIATTR_MIN_STACK_SIZE
	.align		4
.L_20:
        /*0078*/ 	.byte	0x04, 0x12
        /*007a*/ 	.short	(.L_22 - .L_21)
	.align		4
.L_21:
        /*007c*/ 	.word	index@(_Z21rgb_to_gry_img_2D_lutPhiiiS_)
        /*0080*/ 	.word	0x00000000


	//----- nvinfo : EIATTR_MIN_STACK_SIZE
	.align		4
.L_22:
        /*0084*/ 	.byte	0x04, 0x12
        /*0086*/ 	.short	(.L_24 - .L_23)
	.align		4
.L_23:
        /*0088*/ 	.word	index@(_Z17rgb_to_gry_img_2DPhiiS_)
        /*008c*/ 	.word	0x00000000
.L_24:


//--------------------- .nv.compat                --------------------------
	.section	.nv.compat,"",@"SHT_CUDA_COMPAT_INFO"
	.align	4
        /*0000*/ 	.byte	0x02, 0x09, 0x00, 0x00, 0x02, 0x02, 0x01, 0x00, 0x02, 0x05, 0x05, 0x00, 0x03, 0x07, 0x01, 0x01
        /*0010*/ 	.byte	0x02, 0x03, 0x00, 0x00, 0x02, 0x06, 0x01, 0x00, 0x04, 0x0b, 0x08, 0x00, 0x01, 0x00, 0x00, 0x00
        /*0020*/ 	.byte	0x00, 0x00, 0x00, 0x00


//--------------------- .nv.info._Z21rgb_to_gry_img_3D_lutPhS_S_iiiiS_ --------------------------
	.section	.nv.info._Z21rgb_to_gry_img_3D_lutPhS_S_iiiiS_,"",@"SHT_CUDA_INFO"
	.sectionflags	@""
	.align	4


	//----- nvinfo : EIATTR_CUDA_API_VERSION
	.align		4
        /*0000*/ 	.byte	0x04, 0x37
        /*0002*/ 	.short	(.L_26 - .L_25)
.L_25:
        /*0004*/ 	.word	0x00000082


	//----- nvinfo : EIATTR_KPARAM_INFO
	.align		4
.L_26:
        /*0008*/ 	.byte	0x04, 0x17
        /*000a*/ 	.short	(.L_28 - .L_27)
.L_27:
        /*000c*/ 	.word	0x00000000
        /*0010*/ 	.short	0x0007
        /*0012*/ 	.short	0x0028
        /*0014*/ 	.byte	0x00, 0xf5, 0x21, 0x00


	//----- nvinfo : EIATTR_KPARAM_INFO
	.align		4
.L_28:
        /*0018*/ 	.byte	0x04, 0x17
        /*001a*/ 	.short	(.L_30 - .L_29)
.L_29:
        /*001c*/ 	.word	0x00000000
        /*0020*/ 	.short	0x0006
        /*0022*/ 	.short	0x0024
        /*0024*/ 	.byte	0x00, 0xf0, 0x11, 0x00


	//----- nvinfo : EIATTR_KPARAM_INFO
	.align		4
.L_30:
        /*0028*/ 	.byte	0x04, 0x17
        /*002a*/ 	.short	(.L_32 - .L_31)
.L_31:
        /*002c*/ 	.word	0x00000000
        /*0030*/ 	.short	0x0005
        /*0032*/ 	.short	0x0020
        /*0034*/ 	.byte	0x00, 0xf0, 0x11, 0x00


	//----- nvinfo : EIATTR_KPARAM_INFO
	.align		4
.L_32:
        /*0038*/ 	.byte	0x04, 0x17
        /*003a*/ 	.short	(.L_34 - .L_33)
.L_33:
        /*003c*/ 	.word	0x00000000
        /*0040*/ 	.short	0x0004
        /*0042*/ 	.short	0x001c
        /*0044*/ 	.byte	0x00, 0xf0, 0x11, 0x00


	//----- nvinfo : EIATTR_KPARAM_INFO
	.align		4
.L_34:
        /*0048*/ 	.byte	0x04, 0x17
        /*004a*/ 	.short	(.L_36 - .L_35)
.L_35:
        /*004c*/ 	.word	0x00000000
        /*0050*/ 	.short	0x0003
        /*0052*/ 	.short	0x0018
        /*0054*/ 	.byte	0x00, 0xf0, 0x11, 0x00


	//----- nvinfo : EIATTR_KPARAM_INFO
	.align		4
.L_36:
        /*0058*/ 	.byte	0x04, 0x17
        /*005a*/ 	.short	(.L_38 - .L_37)
.L_37:
        /*005c*/ 	.word	0x00000000
        /*0060*/ 	.short	0x0002
        /*0062*/ 	.short	0x0010
        /*0064*/ 	.byte	0x00, 0xf5, 0x21, 0x00


	//----- nvinfo : EIATTR_KPARAM_INFO
	.align		4
.L_38:
        /*0068*/ 	.byte	0x04, 0x17
        /*006a*/ 	.short	(.L_40 - .L_39)
.L_39:
        /*006c*/ 	.word	0x00000000
        /*0070*/ 	.short	0x0001
        /*0072*/ 	.short	0x0008
        /*0074*/ 	.byte	0x00, 0xf5, 0x21, 0x00


	//----- nvinfo : EIATTR_KPARAM_INFO
	.align		4
.L_40:
        /*0078*/ 	.byte	0x04, 0x17
        /*007a*/ 	.short	(.L_42 - .L_41)
.L_41:
        /*007c*/ 	.word	0x00000000
        /*0080*/ 	.short	0x0000
        /*0082*/ 	.short	0x0000
        /*0084*/ 	.byte	0x00, 0xf5, 0x21, 0x00


	//----- nvinfo : EIATTR_SPARSE_MMA_MASK
	.align		4
.L_42:
        /*0088*/ 	.byte	0x03, 0x50
        /*008a*/ 	.short	0x0000


	//----- nvinfo : EIATTR_MAXREG_COUNT
	.align		4
        /*008c*/ 	.byte	0x03, 0x1b
        /*008e*/ 	.short	0x00ff


	//----- nvinfo : EIATTR_MERCURY_ISA_VERSION
	.align		4
        /*0090*/ 	.byte	0x03, 0x5f
        /*0092*/ 	.short	0x0101


	//----- nvinfo : EIATTR_VRC_CTA_INIT_COUNT
	.align		4
        /*0094*/ 	.byte	0x02, 0x4a
	.zero		1
	.zero		1


	//----- nvinfo : EIATTR_EXIT_INSTR_OFFSETS
	.align		4
        /*0098*/ 	.byte	0x04, 0x1c
        /*009a*/ 	.short	(.L_44 - .L_43)


	//   ....[0]....
.L_43:
        /*009c*/ 	.word	0x00000120


	//   ....[1]....
        /*00a0*/ 	.word	0x000002c0


	//----- nvinfo : EIATTR_CBANK_PARAM_SIZE
	.align		4
.L_44:
        /*00a4*/ 	.byte	0x03, 0x19
        /*00a6*/ 	.short	0x0030


	//----- nvinfo : EIATTR_PARAM_CBANK
	.align		4
        /*00a8*/ 	.byte	0x04, 0x0a
        /*00aa*/ 	.short	(.L_46 - .L_45)
	.align		4
.L_45:
        /*00ac*/ 	.word	index@(.nv.constant0._Z21rgb_to_gry_img_3D_lutPhS_S_iiiiS_)
        /*00b0*/ 	.short	0x0380
        /*00b2*/ 	.short	0x0030


	//----- nvinfo : EIATTR_SW_WAR
	.align		4
.L_46:
        /*00b4*/ 	.byte	0x04, 0x36
        /*00b6*/ 	.short	(.L_48 - .L_47)
.L_47:
        /*00b8*/ 	.word	0x00000008
.L_48:


//--------------------- .nv.info._Z17rgb_to_gry_img_3DPhS_S_iiiS_ --------------------------
	.section	.nv.info._Z17rgb_to_gry_img_3DPhS_S_iiiS_,"",@"SHT_CUDA_INFO"
	.sectionflags	@""
	.align	4


	//----- nvinfo : EIATTR_CUDA_API_VERSION
	.align		4
        /*0000*/ 	.byte	0x04, 0x37
        /*0002*/ 	.short	(.L_50 - .L_49)
.L_49:
        /*0004*/ 	.word	0x00000082


	//----- nvinfo : EIATTR_KPARAM_INFO
	.align		4
.L_50:
        /*0008*/ 	.byte	0x04, 0x17
        /*000a*/ 	.short	(.L_52 - .L_51)
.L_51:
        /*000c*/ 	.word	0x00000000
        /*0010*/ 	.short	0x0006
        /*0012*/ 	.short	0x0028
        /*0014*/ 	.byte	0x00, 0xf5, 0x21, 0x00


	//----- nvinfo : EIATTR_KPARAM_INFO
	.align		4
.L_52:
        /*0018*/ 	.byte	0x04, 0x17
        /*001a*/ 	.short	(.L_54 - .L_53)
.L_53:
        /*001c*/ 	.word	0x00000000
        /*0020*/ 	.short	0x0005
        /*0022*/ 	.short	0x0020
        /*0024*/ 	.byte	0x00, 0xf0, 0x11, 0x00


	//----- nvinfo : EIATTR_KPARAM_INFO
	.align		4
.L_54:
        /*0028*/ 	.byte	0x04, 0x17
        /*002a*/ 	.short	(.L_56 - .L_55)
.L_55:
        /*002c*/ 	.word	0x00000000
        /*0030*/ 	.short	0x0004
        /*0032*/ 	.short	0x001c
        /*0034*/ 	.byte	0x00, 0xf0, 0x11, 0x00


	//----- nvinfo : EIATTR_KPARAM_INFO
	.align		4
.L_56:
        /*0038*/ 	.byte	0x04, 0x17
        /*003a*/ 	.short	(.L_58 - .L_57)
.L_57:
        /*003c*/ 	.word	0x00000000
        /*0040*/ 	.short	0x0003
        /*0042*/ 	.short	0x0018
        /*0044*/ 	.byte	0x00, 0xf0, 0x11, 0x00


	//----- nvinfo : EIATTR_KPARAM_INFO
	.align		4
.L_58:
        /*0048*/ 	.byte	0x04, 0x17
        /*004a*/ 	.short	(.L_60 - .L_59)
.L_59:
        /*004c*/ 	.word	0x00000000
        /*0050*/ 	.short	0x0002
        /*0052*/ 	.short	0x0010
        /*0054*/ 	.byte	0x00, 0xf5, 0x21, 0x00


	//----- nvinfo : EIATTR_KPARAM_INFO
	.align		4
.L_60:
        /*0058*/ 	.byte	0x04, 0x17
        /*005a*/ 	.short	(.L_62 - .L_61)
.L_61:
        /*005c*/ 	.word	0x00000000
        /*0060*/ 	.short	0x0001
        /*0062*/ 	.short	0x0008
        /*0064*/ 	.byte	0x00, 0xf5, 0x21, 0x00


	//----- nvinfo : EIATTR_KPARAM_INFO
	.align		4
.L_62:
        /*0068*/ 	.byte	0x04, 0x17
        /*006a*/ 	.short	(.L_64 - .L_63)
.L_63:
        /*006c*/ 	.word	0x00000000
        /*0070*/ 	.short	0x0000
        /*0072*/ 	.short	0x0000
        /*0074*/ 	.byte	0x00, 0xf5, 0x21, 0x00


	//----- nvinfo : EIATTR_SPARSE_MMA_MASK
	.align		4
.L_64:
        /*0078*/ 	.byte	0x03, 0x50
        /*007a*/ 	.short	0x0000


	//----- nvinfo : EIATTR_MAXREG_COUNT
	.align		4
        /*007c*/ 	.byte	0x03, 0x1b
        /*007e*/ 	.short	0x00ff


	//----- nvinfo : EIATTR_MERCURY_ISA_VERSION
	.align		4
        /*0080*/ 	.byte	0x03, 0x5f
        /*0082*/ 	.short	0x0101


	//----- nvinfo : EIATTR_VRC_CTA_INIT_COUNT
	.align		4
        /*0084*/ 	.byte	0x02, 0x4a
	.zero		1
	.zero		1


	//----- nvinfo : EIATTR_EXIT_INSTR_OFFSETS
	.align		4
        /*0088*/ 	.byte	0x04, 0x1c
        /*008a*/ 	.short	(.L_66 - .L_65)


	//   ....[0]....
.L_65:
        /*008c*/ 	.word	0x00000120


	//   ....[1]....
        /*0090*/ 	.word	0x00000330


	//----- nvinfo : EIATTR_CBANK_PARAM_SIZE
	.align		4
.L_66:
        /*0094*/ 	.byte	0x03, 0x19
        /*0096*/ 	.short	0x0030


	//----- nvinfo : EIATTR_PARAM_CBANK
	.align		4
        /*0098*/ 	.byte	0x04, 0x0a
        /*009a*/ 	.short	(.L_68 - .L_67)
	.align		4
.L_67:
        /*009c*/ 	.word	index@(.nv.constant0._Z17rgb_to_gry_img_3DPhS_S_iiiS_)
        /*00a0*/ 	.short	0x0380
        /*00a2*/ 	.short	0x0030


	//----- nvinfo : EIATTR_SW_WAR
	.align		4
.L_68:
        /*00a4*/ 	.byte	0x04, 0x36
        /*00a6*/ 	.short	(.L_70 - .L_69)
.L_69:
        /*00a8*/ 	.word	0x00000008
.L_70:


//--------------------- .nv.info._Z21rgb_to_gry_img_2D_lutPhiiiS_ --------------------------
	.section	.nv.info._Z21rgb_to_gry_img_2D_lutPhiiiS_,"",@"SHT_CUDA_INFO"
	.sectionflags	@""
	.align	4


	//----- nvinfo : EIATTR_CUDA_API_VERSION
	.align		4
        /*0000*/ 	.byte	0x04, 0x37
        /*0002*/ 	.short	(.L_72 - .L_71)
.L_71:
        /*0004*/ 	.word	0x00000082


	//----- nvinfo : EIATTR_KPARAM_INFO
	.align		4
.L_72:
        /*0008*/ 	.byte	0x04, 0x17
        /*000a*/ 	.short	(.L_74 - .L_73)
.L_73:
        /*000c*/ 	.word	0x00000000
        /*0010*/ 	.short	0x0004
        /*0012*/ 	.short	0x0018
        /*0014*/ 	.byte	0x00, 0xf5, 0x21, 0x00


	//----- nvinfo : EIATTR_KPARAM_INFO
	.align		4
.L_74:
        /*0018*/ 	.byte	0x04, 0x17
        /*001a*/ 	.short	(.L_76 - .L_75)
.L_75:
        /*001c*/ 	.word	0x00000000
        /*0020*/ 	.short	0x0003
        /*0022*/ 	.short	0x0010
        /*0024*/ 	.byte	0x00, 0xf0, 0x11, 0x00


	//----- nvinfo : EIATTR_KPARAM_INFO
	.align		4
.L_76:
        /*0028*/ 	.byte	0x04, 0x17
        /*002a*/ 	.short	(.L_78 - .L_77)
.L_77:
        /*002c*/ 	.word	0x00000000
        /*0030*/ 	.short	0x0002
        /*0032*/ 	.short	0x000c
        /*0034*/ 	.byte	0x00, 0xf0, 0x11, 0x00


	//----- nvinfo : EIATTR_KPARAM_INFO
	.align		4
.L_78:
        /*0038*/ 	.byte	0x04, 0x17
        /*003a*/ 	.short	(.L_80 - .L_79)
.L_79:
        /*003c*/ 	.word	0x00000000
        /*0040*/ 	.short	0x0001
        /*0042*/ 	.short	0x0008
        /*0044*/ 	.byte	0x00, 0xf0, 0x11, 0x00


	//----- nvinfo : EIATTR_KPARAM_INFO
	.align		4
.L_80:
        /*0048*/ 	.byte	0x04, 0x17
        /*004a*/ 	.short	(.L_82 - .L_81)
.L_81:
        /*004c*/ 	.word	0x00000000
        /*0050*/ 	.short	0x0000
        /*0052*/ 	.short	0x0000
        /*0054*/ 	.byte	0x00, 0xf5, 0x21, 0x00


	//----- nvinfo : EIATTR_SPARSE_MMA_MASK
	.align		4
.L_82:
        /*0058*/ 	.byte	0x03, 0x50
        /*005a*/ 	.short	0x0000


	//----- nvinfo : EIATTR_MAXREG_COUNT
	.align		4
        /*005c*/ 	.byte	0x03, 0x1b
        /*005e*/ 	.short	0x00ff


	//----- nvinfo : EIATTR_MERCURY_ISA_VERSION
	.align		4
        /*0060*/ 	.byte	0x03, 0x5f
        /*0062*/ 	.short	0x0101


	//----- nvinfo : EIATTR_VRC_CTA_INIT_COUNT
	.align		4
        /*0064*/ 	.byte	0x02, 0x4a
	.zero		1
	.zero		1


	//----- nvinfo : EIATTR_EXIT_INSTR_OFFSETS
	.align		4
        /*0068*/ 	.byte	0x04, 0x1c
        /*006a*/ 	.short	(.L_84 - .L_83)


	//   ....[0]....
.L_83:
        /*006c*/ 	.word	0x000000c0


	//   ....[1]....
        /*0070*/ 	.word	0x00000200


	//----- nvinfo : EIATTR_CBANK_PARAM_SIZE
	.align		4
.L_84:
        /*0074*/ 	.byte	0x03, 0x19
        /*0076*/ 	.short	0x0020


	//----- nvinfo : EIATTR_PARAM_CBANK
	.align		4
        /*0078*/ 	.byte	0x04, 0x0a
        /*007a*/ 	.short	(.L_86 - .L_85)
	.align		4
.L_85:
        /*007c*/ 	.word	index@(.nv.constant0._Z21rgb_to_gry_img_2D_lutPhiiiS_)
        /*0080*/ 	.short	0x0380
        /*0082*/ 	.short	0x0020


	//----- nvinfo : EIATTR_SW_WAR
	.align		4
.L_86:
        /*0084*/ 	.byte	0x04, 0x36
        /*0086*/ 	.short	(.L_88 - .L_87)
.L_87:
        /*0088*/ 	.word	0x00000008
.L_88:


//--------------------- .nv.info._Z17rgb_to_gry_img_2DPhiiS_ --------------------------
	.section	.nv.info._Z17rgb_to_gry_img_2DPhiiS_,"",@"SHT_CUDA_INFO"
	.sectionflags	@""
	.align	4


	//----- nvinfo : EIATTR_CUDA_API_VERSION
	.align		4
        /*0000*/ 	.byte	0x04, 0x37
        /*0002*/ 	.short	(.L_90 - .L_89)
.L_89:
        /*0004*/ 	.word	0x00000082


	//----- nvinfo : EIATTR_KPARAM_INFO
	.align		4
.L_90:
        /*0008*/ 	.byte	0x04, 0x17
        /*000a*/ 	.short	(.L_92 - .L_91)
.L_91:
        /*000c*/ 	.word	0x00000000
        /*0010*/ 	.short	0x0003
        /*0012*/ 	.short	0x0010
        /*0014*/ 	.byte	0x00, 0xf5, 0x21, 0x00


	//----- nvinfo : EIATTR_KPARAM_INFO
	.align		4
.L_92:
        /*0018*/ 	.byte	0x04, 0x17
        /*001a*/ 	.short	(.L_94 - .L_93)
.L_93:
        /*001c*/ 	.word	0x00000000
        /*0020*/ 	.short	0x0002
        /*0022*/ 	.short	0x000c
        /*0024*/ 	.byte	0x00, 0xf0, 0x11, 0x00


	//----- nvinfo : EIATTR_KPARAM_INFO
	.align		4
.L_94:
        /*0028*/ 	.byte	0x04, 0x17
        /*002a*/ 	.short	(.L_96 - .L_95)
.L_95:
        /*002c*/ 	.word	0x00000000
        /*0030*/ 	.short	0x0001
        /*0032*/ 	.short	0x0008
        /*0034*/ 	.byte	0x00, 0xf0, 0x11, 0x00


	//----- nvinfo : EIATTR_KPARAM_INFO
	.align		4
.L_96:
        /*0038*/ 	.byte	0x04, 0x17
        /*003a*/ 	.short	(.L_98 - .L_97)
.L_97:
        /*003c*/ 	.word	0x00000000
        /*0040*/ 	.short	0x0000
        /*0042*/ 	.short	0x0000
        /*0044*/ 	.byte	0x00, 0xf5, 0x21, 0x00


	//----- nvinfo : EIATTR_SPARSE_MMA_MASK
	.align		4
.L_98:
        /*0048*/ 	.byte	0x03, 0x50
        /*004a*/ 	.short	0x0000


	//----- nvinfo : EIATTR_MAXREG_COUNT
	.align		4
        /*004c*/ 	.byte	0x03, 0x1b
        /*004e*/ 	.short	0x00ff


	//----- nvinfo : EIATTR_MERCURY_ISA_VERSION
	.align		4
        /*0050*/ 	.byte	0x03, 0x5f
        /*0052*/ 	.short	0x0101


	//----- nvinfo : EIATTR_VRC_CTA_INIT_COUNT
	.align		4
        /*0054*/ 	.byte	0x02, 0x4a
	.zero		1
	.zero		1


	//----- nvinfo : EIATTR_EXIT_INSTR_OFFSETS
	.align		4
        /*0058*/ 	.byte	0x04, 0x1c
        /*005a*/ 	.short	(.L_100 - .L_99)


	//   ....[0]....
.L_99:
        /*005c*/ 	.word	0x000000c0


	//   ....[1]....
        /*0060*/ 	.word	0x00000270


	//----- nvinfo : EIATTR_CBANK_PARAM_SIZE
	.align		4
.L_100:
        /*0064*/ 	.byte	0x03, 0x19
        /*0066*/ 	.short	0x0018


	//----- nvinfo : EIATTR_PARAM_CBANK
	.align		4
        /*0068*/ 	.byte	0x04, 0x0a
        /*006a*/ 	.short	(.L_102 - .L_101)
	.align		4
.L_101:
        /*006c*/ 	.word	index@(.nv.constant0._Z17rgb_to_gry_img_2DPhiiS_)
        /*0070*/ 	.short	0x0380
        /*0072*/ 	.short	0x0018


	//----- nvinfo : EIATTR_SW_WAR
	.align		4
.L_102:
        /*0074*/ 	.byte	0x04, 0x36
        /*0076*/ 	.short	(.L_104 - .L_103)
.L_103:
        /*0078*/ 	.word	0x00000008
.L_104:


//--------------------- .nv.callgraph             --------------------------
	.section	.nv.callgraph,"",@"SHT_CUDA_CALLGRAPH"
	.align	4
	.sectionentsize	8
	.align		4
        /*0000*/ 	.word	0x00000000
	.align		4
        /*0004*/ 	.word	0xffffffff
	.align		4
        /*0008*/ 	.word	0x00000000
	.align		4
        /*000c*/ 	.word	0xfffffffe
	.align		4
        /*0010*/ 	.word	0x00000000
	.align		4
        /*0014*/ 	.word	0xfffffffd
	.align		4
        /*0018*/ 	.word	0x00000000
	.align		4
        /*001c*/ 	.word	0xfffffffc


//--------------------- .nv.constant3             --------------------------
	.section	.nv.constant3,"a",@progbits
	.align	4
.nv.constant3:
	.type		factors,@object
	.size		factors,(.L_0 - factors)
factors:
	.zero		16384
.L_0:


//--------------------- .text._Z21rgb_to_gry_img_3D_lutPhS_S_iiiiS_ --------------------------
	.section	.text._Z21rgb_to_gry_img_3D_lutPhS_S_iiiiS_,"ax",@progbits
	.align	128
        .global         _Z21rgb_to_gry_img_3D_lutPhS_S_iiiiS_
        .type           _Z21rgb_to_gry_img_3D_lutPhS_S_iiiiS_,@function
        .size           _Z21rgb_to_gry_img_3D_lutPhS_S_iiiiS_,(.L_x_4 - _Z21rgb_to_gry_img_3D_lutPhS_S_iiiiS_)
        .other          _Z21rgb_to_gry_img_3D_lutPhS_S_iiiiS_,@"STO_CUDA_ENTRY STV_DEFAULT"
_Z21rgb_to_gry_img_3D_lutPhS_S_iiiiS_:
.text._Z21rgb_to_gry_img_3D_lutPhS_S_iiiiS_:
[----:B------:R-:W-:Y:S01]  /*0000*/  LDC R1, c[0x0][0x37c] ;  /* 0x0000df00ff017b82 */ /* 0x000fe20000000800 */
[----:B------:R-:W0:Y:S07]  /*0010*/  S2R R4, SR_TID.Z ;  /* 0x0000000000047919 */ /* 0x000e2e0000002300 */
[----:B------:R-:W1:Y:S01]  /*0020*/  LDC R0, c[0x0][0x360] ;  /* 0x0000d800ff007b82 */ /* 0x000e620000000800 */
[----:B------:R-:W2:Y:S01]  /*0030*/  LDCU.64 UR8, c[0x0][0x398] ;  /* 0x00007300ff0877ac */ /* 0x000ea20008000a00 */
[----:B------:R-:W3:Y:S01]  /*0040*/  S2R R7, SR_TID.Y ;  /* 0x0000000000077919 */ /* 0x000ee20000002200 */
[----:B------:R-:W4:Y:S01]  /*0050*/  LDCU UR7, c[0x0][0x3a0] ;  /* 0x00007400ff0777ac */ /* 0x000f220008000800 */
[----:B------:R-:W1:Y:S04]  /*0060*/  S2R R5, SR_TID.X ;  /* 0x0000000000057919 */ /* 0x000e680000002100 */
[----:B------:R-:W3:Y:S08]  /*0070*/  LDC R2, c[0x0][0x364] ;  /* 0x0000d900ff027b82 */ /* 0x000ef00000000800 */
[----:B------:R-:W0:Y:S08]  /*0080*/  S2UR UR6, SR_CTAID.Z ;  /* 0x00000000000679c3 */ /* 0x000e300000002700 */
[----:B------:R-:W0:Y:S08]  /*0090*/  LDC R3, c[0x0][0x368] ;  /* 0x0000da00ff037b82 */ /* 0x000e300000000800 */
[----:B------:R-:W3:Y:S08]  /*00a0*/  S2UR UR5, SR_CTAID.Y ;  /* 0x00000000000579c3 */ /* 0x000ef00000002600 */
[----:B------:R-:W1:Y:S01]  /*00b0*/  S2UR UR4, SR_CTAID.X ;  /* 0x00000000000479c3 */ /* 0x000e620000002500 */
[----:B0-----:R-:W-:-:S05]  /*00c0*/  IMAD R3, R3, UR6, R4 ;  /* 0x0000000603037c24 */ /* 0x001fca000f8e0204 */
[----:B--2---:R-:W-:Y:S01]  /*00d0*/  ISETP.GE.AND P0, PT, R3, UR9, PT ;  /* 0x0000000903007c0c */ /* 0x004fe2000bf06270 */
[----:B---3--:R-:W-:-:S05]  /*00e0*/  IMAD R2, R2, UR5, R7 ;  /* 0x0000000502027c24 */ /* 0x008fca000f8e0207 */
[----:B------:R-:W-:Y:S01]  /*00f0*/  ISETP.GE.OR P0, PT, R2, UR8, P0 ;  /* 0x0000000802007c0c */ /* 0x000fe20008706670 */
[----:B-1----:R-:W-:-:S05]  /*0100*/  IMAD R0, R0, UR4, R5 ;  /* 0x0000000400007c24 */ /* 0x002fca000f8e0205 */
[----:B----4-:R-:W-:-:S13]  /*0110*/  ISETP.GE.OR P0, PT, R0, UR7, P0 ;  /* 0x0000000700007c0c */ /* 0x010fda0008706670 */
[----:B------:R-:W-:Y:S05]  /*0120*/  @P0 EXIT ;  /* 0x000000000000094d */ /* 0x000fea0003800000 */
[----:B------:R-:W0:Y:S01]  /*0130*/  LDCU.64 UR6, c[0x0][0x390] ;  /* 0x00007200ff0677ac */ /* 0x000e220008000a00 */
[----:B------:R-:W-:Y:S01]  /*0140*/  IMAD R3, R0, UR9, R3 ;  /* 0x0000000900037c24 */ /* 0x000fe2000f8e0203 */
[----:B------:R-:W1:Y:S03]  /*0150*/  LDCU.128 UR12, c[0x0][0x380] ;  /* 0x00007000ff0c77ac */ /* 0x000e660008000c00 */
[----:B------:R-:W-:Y:S01]  /*0160*/  IMAD R8, R3, UR8, R2 ;  /* 0x0000000803087c24 */ /* 0x000fe2000f8e0202 */
[----:B------:R-:W2:Y:S04]  /*0170*/  LDCU.64 UR4, c[0x0][0x358] ;  /* 0x00006b00ff0477ac */ /* 0x000ea80008000a00 */
[----:B------:R-:W-:-:S02]  /*0180*/  SHF.R.S32.HI R10, RZ, 0x1f, R8 ;  /* 0x0000001fff0a7819 */ /* 0x000fc40000011408 */
[C---:B0-----:R-:W-:Y:S01]  /*0190*/  IADD3 R6, P2, PT, R8.reuse, UR6, RZ ;  /* 0x0000000608067c10 */ /* 0x041fe2000ff5e0ff */
[----:B------:R-:W0:Y:S01]  /*01a0*/  LDCU UR6, c[0x0][0x3a4] ;  /* 0x00007480ff0677ac */ /* 0x000e220008000800 */
[----:B-1----:R-:W-:Y:S02]  /*01b0*/  IADD3 R2, P0, PT, R8, UR12, RZ ;  /* 0x0000000c08027c10 */ /* 0x002fe4000ff1e0ff */
[----:B------:R-:W-:Y:S02]  /*01c0*/  IADD3.X R7, PT, PT, R10, UR7, RZ, P2, !PT ;  /* 0x000000070a077c10 */ /* 0x000fe400097fe4ff */
[----:B------:R-:W-:Y:S02]  /*01d0*/  IADD3 R4, P1, PT, R8, UR14, RZ ;  /* 0x0000000e08047c10 */ /* 0x000fe4000ff3e0ff */
[C---:B------:R-:W-:Y:S02]  /*01e0*/  IADD3.X R3, PT, PT, R10.reuse, UR13, RZ, P0, !PT ;  /* 0x0000000d0a037c10 */ /* 0x040fe400087fe4ff */
[----:B------:R-:W-:Y:S01]  /*01f0*/  IADD3.X R5, PT, PT, R10, UR15, RZ, P1, !PT ;  /* 0x0000000f0a057c10 */ /* 0x000fe20008ffe4ff */
[----:B--2---:R-:W0:Y:S04]  /*0200*/  LDG.E.U8 R7, desc[UR4][R6.64] ;  /* 0x0000000406077981 */ /* 0x004e28000c1e1100 */
[----:B------:R-:W0:Y:S04]  /*0210*/  LDG.E.U8 R2, desc[UR4][R2.64] ;  /* 0x0000000402027981 */ /* 0x000e28000c1e1100 */
[----:B------:R-:W2:Y:S01]  /*0220*/  LDG.E.U8 R4, desc[UR4][R4.64] ;  /* 0x0000000404047981 */ /* 0x000ea2000c1e1100 */
[----:B0-----:R-:W-:-:S04]  /*0230*/  IMAD R9, R2, UR6, R7 ;  /* 0x0000000602097c24 */ /* 0x001fc8000f8e0207 */
[----:B--2---:R-:W-:Y:S01]  /*0240*/  IMAD R9, R9, UR6, R4 ;  /* 0x0000000609097c24 */ /* 0x004fe2000f8e0204 */
[----:B------:R-:W0:Y:S03]  /*0250*/  LDCU.64 UR6, c[0x0][0x3a8] ;  /* 0x00007500ff0677ac */ /* 0x000e260008000a00 */
[----:B------:R-:W-:-:S06]  /*0260*/  IMAD.SHL.U32 R0, R9, 0x4, RZ ;  /* 0x0000000409007824 */ /* 0x000fcc00078e00ff */
[----:B------:R-:W1:Y:S01]  /*0270*/  LDC R0, c[0x3][R0] ;  /* 0x00c0000000007b82 */ /* 0x000e620000000800 */
[----:B0-----:R-:W-:-:S04]  /*0280*/  IADD3 R8, P0, PT, R8, UR6, RZ ;  /* 0x0000000608087c10 */ /* 0x001fc8000ff1e0ff */
[----:B------:R-:W-:Y:S01]  /*0290*/  IADD3.X R9, PT, PT, R10, UR7, RZ, P0, !PT ;  /* 0x000000070a097c10 */ /* 0x000fe200087fe4ff */
[----:B-1----:R-:W0:Y:S04]  /*02a0*/  F2I.U32.TRUNC.NTZ R11, R0 ;  /* 0x00000000000b7305 */ /* 0x002e28000020f000 */
[----:B0-----:R-:W-:Y:S01]  /*02b0*/  STG.E.U8 desc[UR4][R8.64], R11 ;  /* 0x0000000b08007986 */ /* 0x001fe2000c101104 */
[----:B------:R-:W-:Y:S05]  /*02c0*/  EXIT ;  /* 0x000000000000794d */ /* 0x000fea0003800000 */
.L_x_0:
[----:B------:R-:W-:-:S00]  /*02d0*/  BRA `(.L_x_0) ;  /* 0xfffffffc00fc7947 */ /* 0x000fc0000383ffff */
[----:B------:R-:W-:-:S00]  /*02e0*/  NOP ;  /* 0x0000000000007918 */ /* 0x000fc00000000000 */
        /* <DEDUP_REMOVED lines=9> */
.L_x_4:


//--------------------- .text._Z17rgb_to_gry_img_3DPhS_S_iiiS_ --------------------------
	.section	.text._Z17rgb_to_gry_img_3DPhS_S_iiiS_,"ax",@progbits
	.align	128
        .global         _Z17rgb_to_gry_img_3DPhS_S_iiiS_
        .type           _Z17rgb_to_gry_img_3DPhS_S_iiiS_,@function
        .size           _Z17rgb_to_gry_img_3DPhS_S_iiiS_,(.L_x_5 - _Z17rgb_to_gry_img_3DPhS_S_iiiS_)
        .other          _Z17rgb_to_gry_img_3DPhS_S_iiiS_,@"STO_CUDA_ENTRY STV_DEFAULT"
_Z17rgb_to_gry_img_3DPhS_S_iiiS_:
.text._Z17rgb_to_gry_img_3DPhS_S_iiiS_:
        /* <DEDUP_REMOVED lines=19> */
[----:B------:R-:W0:Y:S01]  /*0130*/  LDCU.128 UR12, c[0x0][0x380] ;  /* 0x00007000ff0c77ac */ /* 0x000e220008000c00 */
[----:B------:R-:W-:Y:S01]  /*0140*/  IMAD R3, R0, UR9, R3 ;  /* 0x0000000900037c24 */ /* 0x000fe2000f8e0203 */
[----:B------:R-:W1:Y:S03]  /*0150*/  LDCU.64 UR4, c[0x0][0x358] ;  /* 0x00006b00ff0477ac */ /* 0x000e660008000a00 */
[----:B------:R-:W-:Y:S01]  /*0160*/  IMAD R0, R3, UR8, R2 ;  /* 0x0000000803007c24 */ /* 0x000fe2000f8e0202 */
[----:B------:R-:W2:Y:S04]  /*0170*/  LDCU.64 UR6, c[0x0][0x390] ;  /* 0x00007200ff0677ac */ /* 0x000ea80008000a00 */
[----:B------:R-:W-:Y:S01]  /*0180*/  SHF.R.S32.HI R14, RZ, 0x1f, R0 ;  /* 0x0000001fff0e7819 */ /* 0x000fe20000011400 */
[----:B------:R-:W3:Y:S01]  /*0190*/  LDCU.64 UR10, c[0x0][0x3a8] ;  /* 0x00007500ff0a77ac */ /* 0x000ee20008000a00 */
[----:B0-----:R-:W-:-:S04]  /*01a0*/  IADD3 R10, P0, PT, R0, UR14, RZ ;  /* 0x0000000e000a7c10 */ /* 0x001fc8000ff1e0ff */
[----:B------:R-:W-:Y:S02]  /*01b0*/  IADD3.X R11, PT, PT, R14, UR15, RZ, P0, !PT ;  /* 0x0000000f0e0b7c10 */ /* 0x000fe400087fe4ff */
[----:B------:R-:W-:-:S03]  /*01c0*/  IADD3 R8, P0, PT, R0, UR12, RZ ;  /* 0x0000000c00087c10 */ /* 0x000fc6000ff1e0ff */
[----:B-1----:R-:W4:Y:S01]  /*01d0*/  LDG.E.U8 R10, desc[UR4][R10.64] ;  /* 0x000000040a0a7981 */ /* 0x002f22000c1e1100 */
[----:B------:R-:W-:Y:S02]  /*01e0*/  IADD3.X R9, PT, PT, R14, UR13, RZ, P0, !PT ;  /* 0x0000000d0e097c10 */ /* 0x000fe400087fe4ff */
[----:B--2---:R-:W-:-:S03]  /*01f0*/  IADD3 R12, P0, PT, R0, UR6, RZ ;  /* 0x00000006000c7c10 */ /* 0x004fc6000ff1e0ff */
[----:B------:R-:W2:Y:S01]  /*0200*/  LDG.E.U8 R8, desc[UR4][R8.64] ;  /* 0x0000000408087981 */ /* 0x000ea2000c1e1100 */
[----:B------:R-:W-:-:S05]  /*0210*/  IADD3.X R13, PT, PT, R14, UR7, RZ, P0, !PT ;  /* 0x000000070e0d7c10 */ /* 0x000fca00087fe4ff */
[----:B------:R-:W5:Y:S01]  /*0220*/  LDG.E.U8 R6, desc[UR4][R12.64] ;  /* 0x000000040c067981 */ /* 0x000f62000c1e1100 */
[----:B------:R-:W-:Y:S01]  /*0230*/  UMOV UR6, 0xeb851eb8 ;  /* 0xeb851eb800067882 */ /* 0x000fe20000000000 */
[----:B------:R-:W-:Y:S01]  /*0240*/  UMOV UR7, 0x3fe6b851 ;  /* 0x3fe6b85100077882 */ /* 0x000fe20000000000 */
[----:B----4-:R-:W0:Y:S08]  /*0250*/  I2F.F64.U16 R4, R10 ;  /* 0x0000000a00047312 */ /* 0x010e300000101800 */
[----:B--2---:R-:W1:Y:S01]  /*0260*/  I2F.F64.U16 R2, R8 ;  /* 0x0000000800027312 */ /* 0x004e620000101800 */
[----:B0-----:R-:W-:-:S07]  /*0270*/  DMUL R4, R4, UR6 ;  /* 0x0000000604047c28 */ /* 0x001fce0008000000 */
[----:B-----5:R-:W0:Y:S01]  /*0280*/  I2F.F64.U16 R6, R6 ;  /* 0x0000000600067312 */ /* 0x020e220000101800 */
[----:B------:R-:W-:Y:S01]  /*0290*/  UMOV UR6, 0xae147ae1 ;  /* 0xae147ae100067882 */ /* 0x000fe20000000000 */
[----:B------:R-:W-:Y:S02]  /*02a0*/  UMOV UR7, 0x3fcae147 ;  /* 0x3fcae14700077882 */ /* 0x000fe40000000000 */
[----:B-1----:R-:W-:Y:S01]  /*02b0*/  DFMA R2, R2, UR6, R4 ;  /* 0x0000000602027c2b */ /* 0x002fe20008000004 */
[----:B------:R-:W-:Y:S01]  /*02c0*/  UMOV UR6, 0x1eb851ec ;  /* 0x1eb851ec00067882 */ /* 0x000fe20000000000 */
[----:B------:R-:W-:Y:S01]  /*02d0*/  UMOV UR7, 0x3fb1eb85 ;  /* 0x3fb1eb8500077882 */ /* 0x000fe20000000000 */
[----:B---3--:R-:W-:-:S04]  /*02e0*/  IADD3 R4, P0, PT, R0, UR10, RZ ;  /* 0x0000000a00047c10 */ /* 0x008fc8000ff1e0ff */
[----:B------:R-:W-:Y:S01]  /*02f0*/  IADD3.X R5, PT, PT, R14, UR11, RZ, P0, !PT ;  /* 0x0000000b0e057c10 */ /* 0x000fe200087fe4ff */
[----:B0-----:R-:W-:-:S10]  /*0300*/  DFMA R2, R6, UR6, R2 ;  /* 0x0000000606027c2b */ /* 0x001fd40008000002 */
[----:B------:R-:W0:Y:S02]  /*0310*/  F2I.U32.F64.TRUNC R3, R2 ;  /* 0x0000000200037311 */ /* 0x000e24000030d000 */
[----:B0-----:R-:W-:Y:S01]  /*0320*/  STG.E.U8 desc[UR4][R4.64], R3 ;  /* 0x0000000304007986 */ /* 0x001fe2000c101104 */
[----:B------:R-:W-:Y:S05]  /*0330*/  EXIT ;  /* 0x000000000000794d */ /* 0x000fea0003800000 */
.L_x_1:
        /* <DEDUP_REMOVED lines=12> */
.L_x_5:


//--------------------- .text._Z21rgb_to_gry_img_2D_lutPhiiiS_ --------------------------
	.section	.text._Z21rgb_to_gry_img_2D_lutPhiiiS_,"ax",@progbits
	.align	128
        .global         _Z21rgb_to_gry_img_2D_lutPhiiiS_
        .type           _Z21rgb_to_gry_img_2D_lutPhiiiS_,@function
        .size           _Z21rgb_to_gry_img_2D_lutPhiiiS_,(.L_x_6 - _Z21rgb_to_gry_img_2D_lutPhiiiS_)
        .other          _Z21rgb_to_gry_img_2D_lutPhiiiS_,@"STO_CUDA_ENTRY STV_DEFAULT"
_Z21rgb_to_gry_img_2D_lutPhiiiS_:
.text._Z21rgb_to_gry_img_2D_lutPhiiiS_:
[----:B------:R-:W-:Y:S01]  /*0000*/  LDC R1, c[0x0][0x37c] ;  /* 0x0000df00ff017b82 */ /* 0x000fe20000000800 */
[----:B------:R-:W0:Y:S07]  /*0010*/  S2R R2, SR_TID.Y ;  /* 0x0000000000027919 */ /* 0x000e2e0000002200 */
[----:B------:R-:W1:Y:S01]  /*0020*/  LDC R0, c[0x0][0x360] ;  /* 0x0000d800ff007b82 */ /* 0x000e620000000800 */
[----:B------:R-:W2:Y:S01]  /*0030*/  LDCU.64 UR6, c[0x0][0x388] ;  /* 0x00007100ff0677ac */ /* 0x000ea20008000a00 */
[----:B------:R-:W1:Y:S06]  /*0040*/  S2R R5, SR_TID.X ;  /* 0x0000000000057919 */ /* 0x000e6c0000002100 */
[----:B------:R-:W0:Y:S08]  /*0050*/  S2UR UR5, SR_CTAID.Y ;  /* 0x00000000000579c3 */ /* 0x000e300000002600 */
[----:B------:R-:W0:Y:S08]  /*0060*/  LDC R3, c[0x0][0x364] ;  /* 0x0000d900ff037b82 */ /* 0x000e300000000800 */
[----:B------:R-:W1:Y:S01]  /*0070*/  S2UR UR4, SR_CTAID.X ;  /* 0x00000000000479c3 */ /* 0x000e620000002500 */
[----:B0-----:R-:W-:-:S05]  /*0080*/  IMAD R3, R3, UR5, R2 ;  /* 0x0000000503037c24 */ /* 0x001fca000f8e0202 */
[----:B--2---:R-:W-:Y:S01]  /*0090*/  ISETP.GE.AND P0, PT, R3, UR7, PT ;  /* 0x0000000703007c0c */ /* 0x004fe2000bf06270 */
[----:B-1----:R-:W-:-:S05]  /*00a0*/  IMAD R0, R0, UR4, R5 ;  /* 0x0000000400007c24 */ /* 0x002fca000f8e0205 */
[----:B------:R-:W-:-:S13]  /*00b0*/  ISETP.GE.OR P0, PT, R0, UR6, P0 ;  /* 0x0000000600007c0c */ /* 0x000fda0008706670 */
[----:B------:R-:W-:Y:S05]  /*00c0*/  @P0 EXIT ;  /* 0x000000000000094d */ /* 0x000fea0003800000 */
[----:B------:R-:W0:Y:S01]  /*00d0*/  LDCU.64 UR8, c[0x0][0x380] ;  /* 0x00007000ff0877ac */ /* 0x000e220008000a00 */
[----:B------:R-:W-:Y:S01]  /*00e0*/  IMAD R0, R3, UR6, R0 ;  /* 0x0000000603007c24 */ /* 0x000fe2000f8e0200 */
[----:B------:R-:W1:Y:S03]  /*00f0*/  LDCU.64 UR4, c[0x0][0x358] ;  /* 0x00006b00ff0477ac */ /* 0x000e660008000a00 */
[----:B------:R-:W-:Y:S01]  /*0100*/  IMAD R3, R0, 0x3, RZ ;  /* 0x0000000300037824 */ /* 0x000fe200078e02ff */
[----:B------:R-:W2:Y:S04]  /*0110*/  LDCU UR7, c[0x0][0x390] ;  /* 0x00007200ff0777ac */ /* 0x000ea80008000800 */
[----:B0-----:R-:W-:-:S04]  /*0120*/  IADD3 R2, P0, PT, R3, UR8, RZ ;  /* 0x0000000803027c10 */ /* 0x001fc8000ff1e0ff */
[----:B------:R-:W-:Y:S01]  /*0130*/  LEA.HI.X.SX32 R3, R3, UR9, 0x1, P0 ;  /* 0x0000000903037c11 */ /* 0x000fe200080f0eff */
[----:B------:R-:W0:Y:S04]  /*0140*/  LDCU.64 UR8, c[0x0][0x398] ;  /* 0x00007300ff0877ac */ /* 0x000e280008000a00 */
[----:B-1----:R-:W2:Y:S04]  /*0150*/  LDG.E.U8 R4, desc[UR4][R2.64] ;  /* 0x0000000402047981 */ /* 0x002ea8000c1e1100 */
[----:B------:R-:W2:Y:S04]  /*0160*/  LDG.E.U8 R7, desc[UR4][R2.64+0x2] ;  /* 0x0000020402077981 */ /* 0x000ea8000c1e1100 */
[----:B------:R-:W3:Y:S01]  /*0170*/  LDG.E.U8 R5, desc[UR4][R2.64+0x1] ;  /* 0x0000010402057981 */ /* 0x000ee2000c1e1100 */
[----:B--2---:R-:W-:-:S04]  /*0180*/  IMAD R4, R4, UR7, R7 ;  /* 0x0000000704047c24 */ /* 0x004fc8000f8e0207 */
[----:B---3--:R-:W-:-:S05]  /*0190*/  IMAD R4, R4, UR7, R5 ;  /* 0x0000000704047c24 */ /* 0x008fca000f8e0205 */
[----:B------:R-:W-:Y:S02]  /*01a0*/  SHF.L.U32 R6, R4, 0x2, RZ ;  /* 0x0000000204067819 */ /* 0x000fe400000006ff */
[----:B0-----:R-:W-:-:S04]  /*01b0*/  IADD3 R4, P0, PT, R0, UR8, RZ ;  /* 0x0000000800047c10 */ /* 0x001fc8000ff1e0ff */
[----:B------:R-:W0:Y:S01]  /*01c0*/  LDC R6, c[0x3][R6] ;  /* 0x00c0000006067b82 */ /* 0x000e220000000800 */
[----:B------:R-:W-:Y:S01]  /*01d0*/  LEA.HI.X.SX32 R5, R0, UR9, 0x1, P0 ;  /* 0x0000000900057c11 */ /* 0x000fe200080f0eff */
[----:B0-----:R-:W0:Y:S04]  /*01e0*/  F2I.U32.TRUNC.NTZ R7, R6 ;  /* 0x0000000600077305 */ /* 0x001e28000020f000 */
[----:B0-----:R-:W-:Y:S01]  /*01f0*/  STG.E.U8 desc[UR4][R4.64], R7 ;  /* 0x0000000704007986 */ /* 0x001fe2000c101104 */
[----:B------:R-:W-:Y:S05]  /*0200*/  EXIT ;  /* 0x000000000000794d */ /* 0x000fea0003800000 */
.L_x_2:
        /* <DEDUP_REMOVED lines=15> */
.L_x_6:


//--------------------- .text._Z17rgb_to_gry_img_2DPhiiS_ --------------------------
	.section	.text._Z17rgb_to_gry_img_2DPhiiS_,"ax",@progbits
	.align	128
        .global         _Z17rgb_to_gry_img_2DPhiiS_
        .type           _Z17rgb_to_gry_img_2DPhiiS_,@function
        .size           _Z17rgb_to_gry_img_2DPhiiS_,(.L_x_7 - _Z17rgb_to_gry_img_2DPhiiS_)
        .other          _Z17rgb_to_gry_img_2DPhiiS_,@"STO_CUDA_ENTRY STV_DEFAULT"
_Z17rgb_to_gry_img_2DPhiiS_:
.text._Z17rgb_to_gry_img_2DPhiiS_:
        /* <DEDUP_REMOVED lines=17> */
[----:B------:R-:W2:Y:S04]  /*0110*/  LDCU.64 UR10, c[0x0][0x390] ;  /* 0x00007200ff0a77ac */ /* 0x000ea80008000a00 */
[----:B0-----:R-:W-:-:S04]  /*0120*/  IADD3 R2, P0, PT, R3, UR8, RZ ;  /* 0x0000000803027c10 */ /* 0x001fc8000ff1e0ff */
[----:B------:R-:W-:-:S05]  /*0130*/  LEA.HI.X.SX32 R3, R3, UR9, 0x1, P0 ;  /* 0x0000000903037c11 */ /* 0x000fca00080f0eff */
[----:B-1----:R-:W3:Y:S04]  /*0140*/  LDG.E.U8 R11, desc[UR4][R2.64+0x1] ;  /* 0x00000104020b7981 */ /* 0x002ee8000c1e1100 */
[----:B------:R-:W4:Y:S04]  /*0150*/  LDG.E.U8 R10, desc[UR4][R2.64] ;  /* 0x00000004020a7981 */ /* 0x000f28000c1e1100 */
[----:B------:R2:W5:Y:S01]  /*0160*/  LDG.E.U8 R8, desc[UR4][R2.64+0x2] ;  /* 0x0000020402087981 */ /* 0x000562000c1e1100 */
[----:B------:R-:W-:Y:S01]  /*0170*/  UMOV UR8, 0xeb851eb8 ;  /* 0xeb851eb800087882 */ /* 0x000fe20000000000 */
[----:B------:R-:W-:Y:S01]  /*0180*/  UMOV UR9, 0x3fe6b851 ;  /* 0x3fe6b85100097882 */ /* 0x000fe20000000000 */
[----:B--2---:R-:W-:-:S04]  /*0190*/  IADD3 R2, P0, PT, R0, UR10, RZ ;  /* 0x0000000a00027c10 */ /* 0x004fc8000ff1e0ff */
[----:B------:R-:W-:Y:S01]  /*01a0*/  LEA.HI.X.SX32 R3, R0, UR11, 0x1, P0 ;  /* 0x0000000b00037c11 */ /* 0x000fe200080f0eff */
[----:B---3--:R-:W0:Y:S08]  /*01b0*/  I2F.F64.U16 R6, R11 ;  /* 0x0000000b00067312 */ /* 0x008e300000101800 */
[----:B----4-:R-:W1:Y:S01]  /*01c0*/  I2F.F64.U16 R4, R10 ;  /* 0x0000000a00047312 */ /* 0x010e620000101800 */
[----:B0-----:R-:W-:-:S07]  /*01d0*/  DMUL R6, R6, UR8 ;  /* 0x0000000806067c28 */ /* 0x001fce0008000000 */
[----:B-----5:R-:W0:Y:S01]  /*01e0*/  I2F.F64.U16 R8, R8 ;  /* 0x0000000800087312 */ /* 0x020e220000101800 */
[----:B------:R-:W-:Y:S01]  /*01f0*/  UMOV UR8, 0xae147ae1 ;  /* 0xae147ae100087882 */ /* 0x000fe20000000000 */
[----:B------:R-:W-:Y:S02]  /*0200*/  UMOV UR9, 0x3fcae147 ;  /* 0x3fcae14700097882 */ /* 0x000fe40000000000 */
[----:B-1----:R-:W-:Y:S01]  /*0210*/  DFMA R4, R4, UR8, R6 ;  /* 0x0000000804047c2b */ /* 0x002fe20008000006 */
[----:B------:R-:W-:Y:S01]  /*0220*/  UMOV UR8, 0x1eb851ec ;  /* 0x1eb851ec00087882 */ /* 0x000fe20000000000 */
[----:B------:R-:W-:-:S06]  /*0230*/  UMOV UR9, 0x3fb1eb85 ;  /* 0x3fb1eb8500097882 */ /* 0x000fcc0000000000 */
[----:B0-----:R-:W-:-:S10]  /*0240*/  DFMA R4, R8, UR8, R4 ;  /* 0x0000000808047c2b */ /* 0x001fd40008000004 */
[----:B------:R-:W0:Y:S02]  /*0250*/  F2I.U32.F64.TRUNC R5, R4 ;  /* 0x0000000400057311 */ /* 0x000e24000030d000 */
[----:B0-----:R-:W-:Y:S01]  /*0260*/  STG.E.U8 desc[UR4][R2.64], R5 ;  /* 0x0000000502007986 */ /* 0x001fe2000c101104 */
[----:B------:R-:W-:Y:S05]  /*0270*/  EXIT ;  /* 0x000000000000794d */ /* 0x000fea0003800000 */
.L_x_3:
        /* <DEDUP_REMOVED lines=16> */
.L_x_7:


//--------------------- .nv.shared.reserved.0     --------------------------
	.section	.nv.shared.reserved.0,"aw",@nobits
	.weak		__nv_reservedSMEM_offset_0_alias
	.size		__nv_reservedSMEM_offset_0_alias, 0, 64
	.other		__nv_reservedSMEM_offset_0_alias,@"STO_CUDA_RESERVED_SHARED STV_DEFAULT"
__nv_reservedSMEM_offset_0_alias:
	.zero		0
	.zero		64


//--------------------- .nv.constant0._Z21rgb_to_gry_img_3D_lutPhS_S_iiiiS_ --------------------------
	.section	.nv.constant0._Z21rgb_to_gry_img_3D_lutPhS_S_iiiiS_,"a",@progbits
	.sectionflags	@""
	.align	4
.nv.constant0._Z21rgb_to_gry_img_3D_lutPhS_S_iiiiS_:
	.zero		944


//--------------------- .nv.constant0._Z17rgb_to_gry_img_3DPhS_S_iiiS_ --------------------------
	.section	.nv.constant0._Z17rgb_to_gry_img_3DPhS_S_iiiS_,"a",@progbits
	.sectionflags	@""
	.align	4
.nv.constant0._Z17rgb_to_gry_img_3DPhS_S_iiiS_:
	.zero		944


//--------------------- .nv.constant0._Z21rgb_to_gry_img_2D_lutPhiiiS_ --------------------------
	.section	.nv.constant0._Z21rgb_to_gry_img_2D_lutPhiiiS_,"a",@progbits
	.sectionflags	@""
	.align	4
.nv.constant0._Z21rgb_to_gry_img_2D_lutPhiiiS_:
	.zero		928


//--------------------- .nv.constant0._Z17rgb_to_gry_img_2DPhiiS_ --------------------------
	.section	.nv.constant0._Z17rgb_to_gry_img_2DPhiiS_,"a",@progbits
	.sectionflags	@""
	.align	4
.nv.constant0._Z17rgb_to_gry_img_2DPhiiS_:
	.zero		920


//--------------------- SYMBOLS --------------------------

	.type		.nv.reservedSmem.offset0,@object
	.size		.nv.reservedSmem.offset0,0x4
